//
// Generated by NVIDIA NVVM Compiler
//
// Compiler Build ID: CL-36424714
// Cuda compilation tools, release 13.0, V13.0.88
// Based on NVVM 20.0.0
//

.version 9.0
.target sm_100
.address_size 64

	// .globl	_Z12setup_kernelP17curandStateXORWOW
.extern .func  (.param .b32 func_retval0) vprintf
(
	.param .b64 vprintf_param_0,
	.param .b64 vprintf_param_1
)
;
.global .align 4 .b8 precalc_xorwow_matrix[102400];
.global .align 4 .b8 precalc_xorwow_offset_matrix[102400];
.global .align 4 .b8 mrg32k3aM1[2304];
.global .align 4 .b8 mrg32k3aM2[2304];
.global .align 4 .b8 mrg32k3aM1SubSeq[2016];
.global .align 4 .b8 mrg32k3aM2SubSeq[2016];
.global .align 4 .b8 mrg32k3aM1Seq[2304];
.global .align 4 .b8 mrg32k3aM2Seq[2304];
.const .align 8 .b8 __cr_lgamma_table[72];
.global .align 1 .b8 $str[4] = {37, 100, 32};

.visible .entry _Z12setup_kernelP17curandStateXORWOW(
	.param .u64 .ptr .align 1 _Z12setup_kernelP17curandStateXORWOW_param_0
)
{
	.reg .pred 	%p<24>;
	.reg .b32 	%r<413>;
	.reg .b64 	%rd<19>;

	ld.param.u64 	%rd9, [_Z12setup_kernelP17curandStateXORWOW_param_0];
	cvta.to.global.u64 	%rd10, %rd9;
	mov.u32 	%r182, %tid.x;
	mov.u32 	%r183, %ntid.x;
	mov.u32 	%r184, %ctaid.x;
	mad.lo.s32 	%r185, %r183, %r184, %r182;
	// begin inline asm
	mov.u64 	%rd8, %clock64;
	// end inline asm
	cvt.s64.s32 	%rd18, %r185;
	mul.wide.s32 	%rd11, %r185, 48;
	add.s64 	%rd2, %rd10, %rd11;
	cvt.u32.u64 	%r186, %rd8;
	xor.b32  	%r187, %r186, -1429050551;
	mul.lo.s32 	%r188, %r187, 1099087573;
	{ .reg .b32 tmp; mov.b64 {tmp, %r189}, %rd8; }
	xor.b32  	%r190, %r189, -136515619;
	mul.lo.s32 	%r191, %r190, -1703105765;
	add.s32 	%r192, %r188, %r191;
	add.s32 	%r193, %r192, 6615241;
	add.s32 	%r194, %r188, 123456789;
	st.global.v2.u32 	[%rd2], {%r193, %r194};
	xor.b32  	%r195, %r188, 362436069;
	add.s32 	%r196, %r191, 521288629;
	st.global.v2.u32 	[%rd2+8], {%r195, %r196};
	xor.b32  	%r197, %r191, 88675123;
	add.s32 	%r198, %r188, 5783321;
	st.global.v2.u32 	[%rd2+16], {%r197, %r198};
	setp.eq.s32 	%p1, %r185, 0;
	@%p1 bra 	$L__BB0_42;
	mov.b32 	%r319, 0;
$L__BB0_2:
	and.b64  	%rd4, %rd18, 3;
	setp.eq.s64 	%p2, %rd4, 0;
	@%p2 bra 	$L__BB0_41;
	mul.wide.u32 	%rd12, %r319, 3200;
	mov.u64 	%rd13, precalc_xorwow_matrix;
	add.s64 	%rd5, %rd13, %rd12;
	cvt.u32.u64 	%r2, %rd4;
	mov.b32 	%r320, 0;
$L__BB0_4:
	mov.b32 	%r333, 0;
	mov.u32 	%r334, %r333;
	mov.u32 	%r335, %r333;
	mov.u32 	%r336, %r333;
	mov.u32 	%r337, %r333;
	mov.u32 	%r326, %r333;
$L__BB0_5:
	mul.wide.u32 	%rd14, %r326, 4;
	add.s64 	%rd15, %rd2, %rd14;
	ld.global.u32 	%r10, [%rd15+4];
	shl.b32 	%r11, %r326, 5;
	mov.b32 	%r332, 0;
$L__BB0_6:
	.pragma "nounroll";
	shr.u32 	%r203, %r10, %r332;
	and.b32  	%r204, %r203, 1;
	setp.eq.b32 	%p3, %r204, 1;
	not.pred 	%p4, %p3;
	add.s32 	%r205, %r11, %r332;
	mul.lo.s32 	%r206, %r205, 5;
	mul.wide.u32 	%rd16, %r206, 4;
	add.s64 	%rd6, %rd5, %rd16;
	@%p4 bra 	$L__BB0_8;
	ld.global.u32 	%r207, [%rd6];
	xor.b32  	%r337, %r337, %r207;
	ld.global.u32 	%r208, [%rd6+4];
	xor.b32  	%r336, %r336, %r208;
	ld.global.u32 	%r209, [%rd6+8];
	xor.b32  	%r335, %r335, %r209;
	ld.global.u32 	%r210, [%rd6+12];
	xor.b32  	%r334, %r334, %r210;
	ld.global.u32 	%r211, [%rd6+16];
	xor.b32  	%r333, %r333, %r211;
$L__BB0_8:
	and.b32  	%r213, %r203, 2;
	setp.eq.s32 	%p5, %r213, 0;
	@%p5 bra 	$L__BB0_10;
	ld.global.u32 	%r214, [%rd6+20];
	xor.b32  	%r337, %r337, %r214;
	ld.global.u32 	%r215, [%rd6+24];
	xor.b32  	%r336, %r336, %r215;
	ld.global.u32 	%r216, [%rd6+28];
	xor.b32  	%r335, %r335, %r216;
	ld.global.u32 	%r217, [%rd6+32];
	xor.b32  	%r334, %r334, %r217;
	ld.global.u32 	%r218, [%rd6+36];
	xor.b32  	%r333, %r333, %r218;
$L__BB0_10:
	and.b32  	%r220, %r203, 4;
	setp.eq.s32 	%p6, %r220, 0;
	@%p6 bra 	$L__BB0_12;
	ld.global.u32 	%r221, [%rd6+40];
	xor.b32  	%r337, %r337, %r221;
	ld.global.u32 	%r222, [%rd6+44];
	xor.b32  	%r336, %r336, %r222;
	ld.global.u32 	%r223, [%rd6+48];
	xor.b32  	%r335, %r335, %r223;
	ld.global.u32 	%r224, [%rd6+52];
	xor.b32  	%r334, %r334, %r224;
	ld.global.u32 	%r225, [%rd6+56];
	xor.b32  	%r333, %r333, %r225;
$L__BB0_12:
	and.b32  	%r227, %r203, 8;
	setp.eq.s32 	%p7, %r227, 0;
	@%p7 bra 	$L__BB0_14;
	ld.global.u32 	%r228, [%rd6+60];
	xor.b32  	%r337, %r337, %r228;
	ld.global.u32 	%r229, [%rd6+64];
	xor.b32  	%r336, %r336, %r229;
	ld.global.u32 	%r230, [%rd6+68];
	xor.b32  	%r335, %r335, %r230;
	ld.global.u32 	%r231, [%rd6+72];
	xor.b32  	%r334, %r334, %r231;
	ld.global.u32 	%r232, [%rd6+76];
	xor.b32  	%r333, %r333, %r232;
$L__BB0_14:
	and.b32  	%r234, %r203, 16;
	setp.eq.s32 	%p8, %r234, 0;
	@%p8 bra 	$L__BB0_16;
	ld.global.u32 	%r235, [%rd6+80];
	xor.b32  	%r337, %r337, %r235;
	ld.global.u32 	%r236, [%rd6+84];
	xor.b32  	%r336, %r336, %r236;
	ld.global.u32 	%r237, [%rd6+88];
	xor.b32  	%r335, %r335, %r237;
	ld.global.u32 	%r238, [%rd6+92];
	xor.b32  	%r334, %r334, %r238;
	ld.global.u32 	%r239, [%rd6+96];
	xor.b32  	%r333, %r333, %r239;
$L__BB0_16:
	and.b32  	%r241, %r203, 32;
	setp.eq.s32 	%p9, %r241, 0;
	@%p9 bra 	$L__BB0_18;
	ld.global.u32 	%r242, [%rd6+100];
	xor.b32  	%r337, %r337, %r242;
	ld.global.u32 	%r243, [%rd6+104];
	xor.b32  	%r336, %r336, %r243;
	ld.global.u32 	%r244, [%rd6+108];
	xor.b32  	%r335, %r335, %r244;
	ld.global.u32 	%r245, [%rd6+112];
	xor.b32  	%r334, %r334, %r245;
	ld.global.u32 	%r246, [%rd6+116];
	xor.b32  	%r333, %r333, %r246;
$L__BB0_18:
	and.b32  	%r248, %r203, 64;
	setp.eq.s32 	%p10, %r248, 0;
	@%p10 bra 	$L__BB0_20;
	ld.global.u32 	%r249, [%rd6+120];
	xor.b32  	%r337, %r337, %r249;
	ld.global.u32 	%r250, [%rd6+124];
	xor.b32  	%r336, %r336, %r250;
	ld.global.u32 	%r251, [%rd6+128];
	xor.b32  	%r335, %r335, %r251;
	ld.global.u32 	%r252, [%rd6+132];
	xor.b32  	%r334, %r334, %r252;
	ld.global.u32 	%r253, [%rd6+136];
	xor.b32  	%r333, %r333, %r253;
$L__BB0_20:
	and.b32  	%r255, %r203, 128;
	setp.eq.s32 	%p11, %r255, 0;
	@%p11 bra 	$L__BB0_22;
	ld.global.u32 	%r256, [%rd6+140];
	xor.b32  	%r337, %r337, %r256;
	ld.global.u32 	%r257, [%rd6+144];
	xor.b32  	%r336, %r336, %r257;
	ld.global.u32 	%r258, [%rd6+148];
	xor.b32  	%r335, %r335, %r258;
	ld.global.u32 	%r259, [%rd6+152];
	xor.b32  	%r334, %r334, %r259;
	ld.global.u32 	%r260, [%rd6+156];
	xor.b32  	%r333, %r333, %r260;
$L__BB0_22:
	and.b32  	%r262, %r203, 256;
	setp.eq.s32 	%p12, %r262, 0;
	@%p12 bra 	$L__BB0_24;
	ld.global.u32 	%r263, [%rd6+160];
	xor.b32  	%r337, %r337, %r263;
	ld.global.u32 	%r264, [%rd6+164];
	xor.b32  	%r336, %r336, %r264;
	ld.global.u32 	%r265, [%rd6+168];
	xor.b32  	%r335, %r335, %r265;
	ld.global.u32 	%r266, [%rd6+172];
	xor.b32  	%r334, %r334, %r266;
	ld.global.u32 	%r267, [%rd6+176];
	xor.b32  	%r333, %r333, %r267;
$L__BB0_24:
	and.b32  	%r269, %r203, 512;
	setp.eq.s32 	%p13, %r269, 0;
	@%p13 bra 	$L__BB0_26;
	ld.global.u32 	%r270, [%rd6+180];
	xor.b32  	%r337, %r337, %r270;
	ld.global.u32 	%r271, [%rd6+184];
	xor.b32  	%r336, %r336, %r271;
	ld.global.u32 	%r272, [%rd6+188];
	xor.b32  	%r335, %r335, %r272;
	ld.global.u32 	%r273, [%rd6+192];
	xor.b32  	%r334, %r334, %r273;
	ld.global.u32 	%r274, [%rd6+196];
	xor.b32  	%r333, %r333, %r274;
$L__BB0_26:
	and.b32  	%r276, %r203, 1024;
	setp.eq.s32 	%p14, %r276, 0;
	@%p14 bra 	$L__BB0_28;
	ld.global.u32 	%r277, [%rd6+200];
	xor.b32  	%r337, %r337, %r277;
	ld.global.u32 	%r278, [%rd6+204];
	xor.b32  	%r336, %r336, %r278;
	ld.global.u32 	%r279, [%rd6+208];
	xor.b32  	%r335, %r335, %r279;
	ld.global.u32 	%r280, [%rd6+212];
	xor.b32  	%r334, %r334, %r280;
	ld.global.u32 	%r281, [%rd6+216];
	xor.b32  	%r333, %r333, %r281;
$L__BB0_28:
	and.b32  	%r283, %r203, 2048;
	setp.eq.s32 	%p15, %r283, 0;
	@%p15 bra 	$L__BB0_30;
	ld.global.u32 	%r284, [%rd6+220];
	xor.b32  	%r337, %r337, %r284;
	ld.global.u32 	%r285, [%rd6+224];
	xor.b32  	%r336, %r336, %r285;
	ld.global.u32 	%r286, [%rd6+228];
	xor.b32  	%r335, %r335, %r286;
	ld.global.u32 	%r287, [%rd6+232];
	xor.b32  	%r334, %r334, %r287;
	ld.global.u32 	%r288, [%rd6+236];
	xor.b32  	%r333, %r333, %r288;
$L__BB0_30:
	and.b32  	%r290, %r203, 4096;
	setp.eq.s32 	%p16, %r290, 0;
	@%p16 bra 	$L__BB0_32;
	ld.global.u32 	%r291, [%rd6+240];
	xor.b32  	%r337, %r337, %r291;
	ld.global.u32 	%r292, [%rd6+244];
	xor.b32  	%r336, %r336, %r292;
	ld.global.u32 	%r293, [%rd6+248];
	xor.b32  	%r335, %r335, %r293;
	ld.global.u32 	%r294, [%rd6+252];
	xor.b32  	%r334, %r334, %r294;
	ld.global.u32 	%r295, [%rd6+256];
	xor.b32  	%r333, %r333, %r295;
$L__BB0_32:
	and.b32  	%r297, %r203, 8192;
	setp.eq.s32 	%p17, %r297, 0;
	@%p17 bra 	$L__BB0_34;
	ld.global.u32 	%r298, [%rd6+260];
	xor.b32  	%r337, %r337, %r298;
	ld.global.u32 	%r299, [%rd6+264];
	xor.b32  	%r336, %r336, %r299;
	ld.global.u32 	%r300, [%rd6+268];
	xor.b32  	%r335, %r335, %r300;
	ld.global.u32 	%r301, [%rd6+272];
	xor.b32  	%r334, %r334, %r301;
	ld.global.u32 	%r302, [%rd6+276];
	xor.b32  	%r333, %r333, %r302;
$L__BB0_34:
	and.b32  	%r304, %r203, 16384;
	setp.eq.s32 	%p18, %r304, 0;
	@%p18 bra 	$L__BB0_36;
	ld.global.u32 	%r305, [%rd6+280];
	xor.b32  	%r337, %r337, %r305;
	ld.global.u32 	%r306, [%rd6+284];
	xor.b32  	%r336, %r336, %r306;
	ld.global.u32 	%r307, [%rd6+288];
	xor.b32  	%r335, %r335, %r307;
	ld.global.u32 	%r308, [%rd6+292];
	xor.b32  	%r334, %r334, %r308;
	ld.global.u32 	%r309, [%rd6+296];
	xor.b32  	%r333, %r333, %r309;
$L__BB0_36:
	and.b32  	%r311, %r203, 32768;
	setp.eq.s32 	%p19, %r311, 0;
	@%p19 bra 	$L__BB0_38;
	ld.global.u32 	%r312, [%rd6+300];
	xor.b32  	%r337, %r337, %r312;
	ld.global.u32 	%r313, [%rd6+304];
	xor.b32  	%r336, %r336, %r313;
	ld.global.u32 	%r314, [%rd6+308];
	xor.b32  	%r335, %r335, %r314;
	ld.global.u32 	%r315, [%rd6+312];
	xor.b32  	%r334, %r334, %r315;
	ld.global.u32 	%r316, [%rd6+316];
	xor.b32  	%r333, %r333, %r316;
$L__BB0_38:
	add.s32 	%r332, %r332, 16;
	setp.ne.s32 	%p20, %r332, 32;
	@%p20 bra 	$L__BB0_6;
	mad.lo.s32 	%r317, %r326, -31, %r11;
	add.s32 	%r326, %r317, 1;
	setp.ne.s32 	%p21, %r326, 5;
	@%p21 bra 	$L__BB0_5;
	st.global.u32 	[%rd2+4], %r337;
	st.global.u32 	[%rd2+8], %r336;
	st.global.u32 	[%rd2+12], %r335;
	st.global.u32 	[%rd2+16], %r334;
	st.global.u32 	[%rd2+20], %r333;
	add.s32 	%r320, %r320, 1;
	setp.lt.u32 	%p22, %r320, %r2;
	@%p22 bra 	$L__BB0_4;
$L__BB0_41:
	shr.u64 	%rd7, %rd18, 2;
	add.s32 	%r319, %r319, 1;
	setp.gt.u64 	%p23, %rd18, 3;
	mov.u64 	%rd18, %rd7;
	@%p23 bra 	$L__BB0_2;
$L__BB0_42:
	mov.b32 	%r318, 0;
	st.global.v2.u32 	[%rd2+24], {%r318, %r318};
	st.global.u32 	[%rd2+32], %r318;
	mov.b64 	%rd17, 0;
	st.global.u64 	[%rd2+40], %rd17;
	ret;

}
	// .globl	_Z9bogo_sortPiiS_P17curandStateXORWOW
.visible .entry _Z9bogo_sortPiiS_P17curandStateXORWOW(
	.param .u64 .ptr .align 1 _Z9bogo_sortPiiS_P17curandStateXORWOW_param_0,
	.param .u32 _Z9bogo_sortPiiS_P17curandStateXORWOW_param_1,
	.param .u64 .ptr .align 1 _Z9bogo_sortPiiS_P17curandStateXORWOW_param_2,
	.param .u64 .ptr .align 1 _Z9bogo_sortPiiS_P17curandStateXORWOW_param_3
)
{
	.local .align 8 .b8 	__local_depot1[8];
	.reg .b64 	%SP;
	.reg .b64 	%SPL;
	.reg .pred 	%p<5>;
	.reg .b32 	%r<35>;
	.reg .b32 	%f<4>;
	.reg .b64 	%rd<20>;

	mov.u64 	%SPL, __local_depot1;
	cvta.local.u64 	%SP, %SPL;
	ld.param.u64 	%rd7, [_Z9bogo_sortPiiS_P17curandStateXORWOW_param_0];
	ld.param.u32 	%r4, [_Z9bogo_sortPiiS_P17curandStateXORWOW_param_1];
	ld.param.u64 	%rd8, [_Z9bogo_sortPiiS_P17curandStateXORWOW_param_2];
	ld.param.u64 	%rd6, [_Z9bogo_sortPiiS_P17curandStateXORWOW_param_3];
	cvta.to.global.u64 	%rd1, %rd7;
	cvta.to.global.u64 	%rd2, %rd8;
	mov.u32 	%r5, %tid.x;
	mov.u32 	%r6, %ntid.x;
	mov.u32 	%r7, %ctaid.x;
	mad.lo.s32 	%r1, %r6, %r7, %r5;
	setp.ge.s32 	%p1, %r1, %r4;
	@%p1 bra 	$L__BB1_8;
	ld.global.u32 	%r8, [%rd2];
	setp.ne.s32 	%p2, %r8, 0;
	@%p2 bra 	$L__BB1_8;
	cvta.to.global.u64 	%rd3, %rd6;
	mul.wide.s32 	%rd9, %r1, 4;
	add.s64 	%rd4, %rd1, %rd9;
	add.u64 	%rd10, %SP, 0;
	add.u64 	%rd5, %SPL, 0;
	mov.u64 	%rd13, $str;
$L__BB1_3:
	ld.global.v2.u32 	{%r9, %r10}, [%rd3];
	shr.u32 	%r11, %r10, 2;
	xor.b32  	%r12, %r11, %r10;
	ld.global.v2.u32 	{%r13, %r14}, [%rd3+8];
	ld.global.v2.u32 	{%r15, %r16}, [%rd3+16];
	st.global.v2.u32 	[%rd3+8], {%r14, %r15};
	shl.b32 	%r17, %r16, 4;
	shl.b32 	%r18, %r12, 1;
	xor.b32  	%r19, %r18, %r17;
	xor.b32  	%r20, %r19, %r12;
	xor.b32  	%r21, %r20, %r16;
	st.global.v2.u32 	[%rd3+16], {%r16, %r21};
	add.s32 	%r22, %r9, 362437;
	st.global.v2.u32 	[%rd3], {%r22, %r13};
	add.s32 	%r23, %r21, %r22;
	cvt.rn.f32.u32 	%f1, %r23;
	fma.rn.f32 	%f2, %f1, 0f2F800000, 0f2F000000;
	mul.f32 	%f3, %f2, 0f40C00000;
	cvt.rzi.s32.f32 	%r24, %f3;
	mul.wide.s32 	%rd11, %r24, 4;
	add.s64 	%rd12, %rd1, %rd11;
	ld.global.u32 	%r25, [%rd12];
	atom.global.exch.b32 	%r26, [%rd4], %r25;
	st.global.u32 	[%rd12], %r26;
	st.local.u32 	[%rd5], %r24;
	cvta.global.u64 	%rd14, %rd13;
	{ // callseq 0, 0
	.param .b64 param0;
	st.param.b64 	[param0], %rd14;
	.param .b64 param1;
	st.param.b64 	[param1], %rd10;
	.param .b32 retval0;
	call.uni (retval0), 
	vprintf, 
	(
	param0, 
	param1
	);
	ld.param.b32 	%r27, [retval0];
	} // callseq 0
	mov.u32 	%r34, %r4;
$L__BB1_4:
	setp.lt.s32 	%p3, %r34, 2;
	@%p3 bra 	$L__BB1_7;
	add.s32 	%r3, %r34, -1;
	mul.wide.u32 	%rd16, %r3, 4;
	add.s64 	%rd17, %rd1, %rd16;
	ld.global.u32 	%r30, [%rd17];
	add.s32 	%r31, %r34, -2;
	mul.wide.u32 	%rd18, %r31, 4;
	add.s64 	%rd19, %rd1, %rd18;
	ld.global.u32 	%r32, [%rd19];
	setp.gt.s32 	%p4, %r30, %r32;
	mov.u32 	%r34, %r3;
	@%p4 bra 	$L__BB1_4;
	mov.b32 	%r33, 0;
	st.global.u32 	[%rd2], %r33;
	bra.uni 	$L__BB1_3;
$L__BB1_7:
	mov.b32 	%r29, 1;
	st.global.u32 	[%rd2], %r29;
$L__BB1_8:
	ret;

}


// ===== COMPILED SASS (sm_100) =====

	.target	sm_100

	.elftype	@"ET_EXEC"


//--------------------- .note.nv.tkinfo           --------------------------
	.section	.note.nv.tkinfo,"",@"SHT_NOTE"
	.sectionflags	@"SHF_NOTE_NV_TKINFO"
	.tkinfo
        /*0018*/ 	.word	0x00000002
        /*0030*/ 	.string	""
        /*0030*/ 	.string	"ptxas"
        /*0030*/ 	.string	"Cuda compilation tools, release 13.0, V13.0.88"
        /*0030*/ 	.string	"Build cuda_13.0.r13.0/compiler.36424714_0"
        /*0030*/ 	.string	"-arch sm_100 -m 64 "



//--------------------- .note.nv.cuinfo           --------------------------
	.section	.note.nv.cuinfo,"",@"SHT_NOTE"
	.sectionflags	@"SHF_NOTE_NV_CUINFO"
        /*0018*/ 	.short	0x0002
        /*001a*/ 	.short	0x0064
        /*001c*/ 	.short	0x0082
	.zero		2


//--------------------- .nv.info                  --------------------------
	.section	.nv.info,"",@"SHT_CUDA_INFO"
	.align	4


	//----- nvinfo : EIATTR_REGCOUNT
	.align		4
        /*0000*/ 	.byte	0x04, 0x2f
        /*0002*/ 	.short	(.L_11 - .L_10)
	.align		4
.L_10:
        /*0004*/ 	.word	index@(_Z12setup_kernelP17curandStateXORWOW)
        /*0008*/ 	.word	0x0000001f


	//----- nvinfo : EIATTR_FRAME_SIZE
	.align		4
.L_11:
        /*000c*/ 	.byte	0x04, 0x11
        /*000e*/ 	.short	(.L_13 - .L_12)
	.align		4
.L_12:
        /*0010*/ 	.word	index@(_Z12setup_kernelP17curandStateXORWOW)
        /*0014*/ 	.word	0x00000000


	//----- nvinfo : EIATTR_REGCOUNT
	.align		4
.L_13:
        /*0018*/ 	.byte	0x04, 0x2f
        /*001a*/ 	.short	(.L_15 - .L_14)
	.align		4
.L_14:
        /*001c*/ 	.word	index@(_Z9bogo_sortPiiS_P17curandStateXORWOW)
        /*0020*/ 	.word	0x00000018


	//----- nvinfo : EIATTR_FRAME_SIZE
	.align		4
.L_15:
        /*0024*/ 	.byte	0x04, 0x11
        /*0026*/ 	.short	(.L_17 - .L_16)
	.align		4
.L_16:
        /*0028*/ 	.word	index@(_Z9bogo_sortPiiS_P17curandStateXORWOW)
        /*002c*/ 	.word	0x00000008


	//----- nvinfo : EIATTR_MIN_STACK_SIZE
	.align		4
.L_17:
        /*0030*/ 	.byte	0x04, 0x12
        /*0032*/ 	.short	(.L_19 - .L_18)
	.align		4
.L_18:
        /*0034*/ 	.word	index@(_Z9bogo_sortPiiS_P17curandStateXORWOW)
        /*0038*/ 	.word	0x00000008


	//----- nvinfo : EIATTR_MIN_STACK_SIZE
	.align		4
.L_19:
        /*003c*/ 	.byte	0x04, 0x12
        /*003e*/ 	.short	(.L_21 - .L_20)
	.align		4
.L_20:
        /*0040*/ 	.word	index@(_Z12setup_kernelP17curandStateXORWOW)
        /*0044*/ 	.word	0x00000000
.L_21:


//--------------------- .nv.compat                --------------------------
	.section	.nv.compat,"",@"SHT_CUDA_COMPAT_INFO"
	.align	4
        /*0000*/ 	.byte	0x02, 0x09, 0x00, 0x00, 0x02, 0x02, 0x01, 0x00, 0x02, 0x05, 0x05, 0x00, 0x03, 0x07, 0x01, 0x01
        /*0010*/ 	.byte	0x02, 0x03, 0x00, 0x00, 0x02, 0x06, 0x01, 0x00, 0x04, 0x0b, 0x08, 0x00, 0x09, 0x00, 0x00, 0x00
        /*0020*/ 	.byte	0x00, 0x00, 0x00, 0x00


//--------------------- .nv.info._Z9bogo_sortPiiS_P17curandStateXORWOW --------------------------
	.section	.nv.info._Z9bogo_sortPiiS_P17curandStateXORWOW,"",@"SHT_CUDA_INFO"
	.sectionflags	@""
	.align	4


	//----- nvinfo : EIATTR_CUDA_API_VERSION
	.align		4
        /*0000*/ 	.byte	0x04, 0x37
        /*0002*/ 	.short	(.L_23 - .L_22)
.L_22:
        /*0004*/ 	.word	0x00000082


	//----- nvinfo : EIATTR_KPARAM_INFO
	.align		4
.L_23:
        /*0008*/ 	.byte	0x04, 0x17
        /*000a*/ 	.short	(.L_25 - .L_24)
.L_24:
        /*000c*/ 	.word	0x00000000
        /*0010*/ 	.short	0x0003
        /*0012*/ 	.short	0x0018
        /*0014*/ 	.byte	0x00, 0xf5, 0x21, 0x00


	//----- nvinfo : EIATTR_KPARAM_INFO
	.align		4
.L_25:
        /*0018*/ 	.byte	0x04, 0x17
        /*001a*/ 	.short	(.L_27 - .L_26)
.L_26:
        /*001c*/ 	.word	0x00000000
        /*0020*/ 	.short	0x0002
        /*0022*/ 	.short	0x0010
        /*0024*/ 	.byte	0x00, 0xf5, 0x21, 0x00


	//----- nvinfo : EIATTR_KPARAM_INFO
	.align		4
.L_27:
        /*0028*/ 	.byte	0x04, 0x17
        /*002a*/ 	.short	(.L_29 - .L_28)
.L_28:
        /*002c*/ 	.word	0x00000000
        /*0030*/ 	.short	0x0001
        /*0032*/ 	.short	0x0008
        /*0034*/ 	.byte	0x00, 0xf0, 0x11, 0x00


	//----- nvinfo : EIATTR_KPARAM_INFO
	.align		4
.L_29:
        /*0038*/ 	.byte	0x04, 0x17
        /*003a*/ 	.short	(.L_31 - .L_30)
.L_30:
        /*003c*/ 	.word	0x00000000
        /*0040*/ 	.short	0x0000
        /*0042*/ 	.short	0x0000
        /*0044*/ 	.byte	0x00, 0xf5, 0x21, 0x00


	//----- nvinfo : EIATTR_SPARSE_MMA_MASK
	.align		4
.L_31:
        /*0048*/ 	.byte	0x03, 0x50
        /*004a*/ 	.short	0x0000


	//----- nvinfo : EIATTR_MAXREG_COUNT
	.align		4
        /*004c*/ 	.byte	0x03, 0x1b
        /*004e*/ 	.short	0x00ff


	//----- nvinfo : EIATTR_EXTERNS
	.align		4
        /*0050*/ 	.byte	0x04, 0x0f
        /*0052*/ 	.short	(.L_33 - .L_32)


	//   ....[0]....
	.align		4
.L_32:
        /*0054*/ 	.word	index@(vprintf)


	//----- nvinfo : EIATTR_MERCURY_ISA_VERSION
	.align		4
.L_33:
        /*0058*/ 	.byte	0x03, 0x5f
        /*005a*/ 	.short	0x0101


	//----- nvinfo : EIATTR_VRC_CTA_INIT_COUNT
	.align		4
        /*005c*/ 	.byte	0x02, 0x4a
	.zero		1
	.zero		1


	//----- nvinfo : EIATTR_SYSCALL_OFFSETS
	.align		4
        /*0060*/ 	.byte	0x04, 0x46
        /*0062*/ 	.short	(.L_35 - .L_34)


	//   ....[0]....
.L_34:
        /*0064*/ 	.word	0x000003c0


	//----- nvinfo : EIATTR_EXIT_INSTR_OFFSETS
	.align		4
.L_35:
        /*0068*/ 	.byte	0x04, 0x1c
        /*006a*/ 	.short	(.L_37 - .L_36)


	//   ....[0]....
.L_36:
        /*006c*/ 	.word	0x000000c0


	//   ....[1]....
        /*0070*/ 	.word	0x00000110


	//   ....[2]....
        /*0074*/ 	.word	0x00000540


	//----- nvinfo : EIATTR_CRS_STACK_SIZE
	.align		4
.L_37:
        /*0078*/ 	.byte	0x04, 0x1e
        /*007a*/ 	.short	(.L_39 - .L_38)
.L_38:
        /*007c*/ 	.word	0x00000000


	//----- nvinfo : EIATTR_CBANK_PARAM_SIZE
	.align		4
.L_39:
        /*0080*/ 	.byte	0x03, 0x19
        /*0082*/ 	.short	0x0020


	//----- nvinfo : EIATTR_PARAM_CBANK
	.align		4
        /*0084*/ 	.byte	0x04, 0x0a
        /*0086*/ 	.short	(.L_41 - .L_40)
	.align		4
.L_40:
        /*0088*/ 	.word	index@(.nv.constant0._Z9bogo_sortPiiS_P17curandStateXORWOW)
        /*008c*/ 	.short	0x0380
        /*008e*/ 	.short	0x0020


	//----- nvinfo : EIATTR_SW_WAR
	.align		4
.L_41:
        /*0090*/ 	.byte	0x04, 0x36
        /*0092*/ 	.short	(.L_43 - .L_42)
.L_42:
        /*0094*/ 	.word	0x00000008
.L_43:


//--------------------- .nv.info._Z12setup_kernelP17curandStateXORWOW --------------------------
	.section	.nv.info._Z12setup_kernelP17curandStateXORWOW,"",@"SHT_CUDA_INFO"
	.sectionflags	@""
	.align	4


	//----- nvinfo : EIATTR_CUDA_API_VERSION
	.align		4
        /*0000*/ 	.byte	0x04, 0x37
        /*0002*/ 	.short	(.L_45 - .L_44)
.L_44:
        /*0004*/ 	.word	0x00000082


	//----- nvinfo : EIATTR_KPARAM_INFO
	.align		4
.L_45:
        /*0008*/ 	.byte	0x04, 0x17
        /*000a*/ 	.short	(.L_47 - .L_46)
.L_46:
        /*000c*/ 	.word	0x00000000
        /*0010*/ 	.short	0x0000
        /*0012*/ 	.short	0x0000
        /*0014*/ 	.byte	0x00, 0xf5, 0x21, 0x00


	//----- nvinfo : EIATTR_SPARSE_MMA_MASK
	.align		4
.L_47:
        /*0018*/ 	.byte	0x03, 0x50
        /*001a*/ 	.short	0x0000


	//----- nvinfo : EIATTR_MAXREG_COUNT
	.align		4
        /*001c*/ 	.byte	0x03, 0x1b
        /*001e*/ 	.short	0x00ff


	//----- nvinfo : EIATTR_MERCURY_ISA_VERSION
	.align		4
        /*0020*/ 	.byte	0x03, 0x5f
        /*0022*/ 	.short	0x0101


	//----- nvinfo : EIATTR_VRC_CTA_INIT_COUNT
	.align		4
        /*0024*/ 	.byte	0x02, 0x4a
	.zero		1
	.zero		1


	//----- nvinfo : EIATTR_EXIT_INSTR_OFFSETS
	.align		4
        /*0028*/ 	.byte	0x04, 0x1c
        /*002a*/ 	.short	(.L_49 - .L_48)


	//   ....[0]....
.L_48:
        /*002c*/ 	.word	0x00000ed0


	//----- nvinfo : EIATTR_CRS_STACK_SIZE
	.align		4
.L_49:
        /*0030*/ 	.byte	0x04, 0x1e
        /*0032*/ 	.short	(.L_51 - .L_50)
.L_50:
        /*0034*/ 	.word	0x00000000


	//----- nvinfo : EIATTR_CBANK_PARAM_SIZE
	.align		4
.L_51:
        /*0038*/ 	.byte	0x03, 0x19
        /*003a*/ 	.short	0x0008


	//----- nvinfo : EIATTR_PARAM_CBANK
	.align		4
        /*003c*/ 	.byte	0x04, 0x0a
        /*003e*/ 	.short	(.L_53 - .L_52)
	.align		4
.L_52:
        /*0040*/ 	.word	index@(.nv.constant0._Z12setup_kernelP17curandStateXORWOW)
        /*0044*/ 	.short	0x0380
        /*0046*/ 	.short	0x0008


	//----- nvinfo : EIATTR_SW_WAR
	.align		4
.L_53:
        /*0048*/ 	.byte	0x04, 0x36
        /*004a*/ 	.short	(.L_55 - .L_54)
.L_54:
        /*004c*/ 	.word	0x00000008
.L_55:


//--------------------- .nv.callgraph             --------------------------
	.section	.nv.callgraph,"",@"SHT_CUDA_CALLGRAPH"
	.align	4
	.sectionentsize	8
	.align		4
        /*0000*/ 	.word	0x00000000
	.align		4
        /*0004*/ 	.word	0xffffffff
	.align		4
        /*0008*/ 	.word	index@(_Z9bogo_sortPiiS_P17curandStateXORWOW)
	.align		4
        /*000c*/ 	.word	index@(vprintf)
	.align		4
        /*0010*/ 	.word	0x00000000
	.align		4
        /*0014*/ 	.word	0xfffffffe
	.align		4
        /*0018*/ 	.word	0x00000000
	.align		4
        /*001c*/ 	.word	0xfffffffd
	.align		4
        /*0020*/ 	.word	0x00000000
	.align		4
        /*0024*/ 	.word	0xfffffffc


//--------------------- .nv.constant4             --------------------------
	.section	.nv.constant4,"a",@progbits
	.align	8
	.align		8
.nv.constant4:
        /*0000*/ 	.dword	vprintf
	.align		8
        /*0008*/ 	.dword	precalc_xorwow_matrix
	.align		8
        /*0010*/ 	.dword	precalc_xorwow_offset_matrix
	.align		8
        /*0018*/ 	.dword	mrg32k3aM1
	.align		8
        /*0020*/ 	.dword	mrg32k3aM2
	.align		8
        /*0028*/ 	.dword	mrg32k3aM1SubSeq
	.align		8
        /*0030*/ 	.dword	mrg32k3aM2SubSeq
	.align		8
        /*0038*/ 	.dword	mrg32k3aM1Seq
	.align		8
        /*0040*/ 	.dword	mrg32k3aM2Seq
	.align		8
        /*0048*/ 	.dword	$str


//--------------------- .nv.constant3             --------------------------
	.section	.nv.constant3,"a",@progbits
	.align	8
.nv.constant3:
	.type		__cr_lgamma_table,@object
	.size		__cr_lgamma_table,(.L_8 - __cr_lgamma_table)
__cr_lgamma_table:
        /*0000*/ 	.byte	0x00, 0x00, 0x00, 0x00, 0x00, 0x00, 0x00, 0x00, 0x00, 0x00, 0x00, 0x00, 0x00, 0x00, 0x00, 0x00
        /*0010*/ 	.byte	0xef, 0x39, 0xfa, 0xfe, 0x42, 0x2e, 0xe6, 0x3f, 0x02, 0x20, 0x2a, 0xfa, 0x0b, 0xab, 0xfc, 0x3f
        /*0020*/ 	.byte	0xf9, 0x2c, 0x92, 0x7c, 0xa7, 0x6c, 0x09, 0x40, 0xc9, 0x79, 0x44, 0x3c, 0x64, 0x26, 0x13, 0x40
        /*0030*/ 	.byte	0xca, 0x01, 0xcf, 0x3a, 0x27, 0x51, 0x1a, 0x40, 0x30, 0xcc, 0x2d, 0xf3, 0xe1, 0x0c, 0x21, 0x40
        /*0040*/ 	.byte	0x0d, 0xb7, 0xfc, 0x82, 0x8e, 0x35, 0x25, 0x40
.L_8:


//--------------------- .text._Z9bogo_sortPiiS_P17curandStateXORWOW --------------------------
	.section	.text._Z9bogo_sortPiiS_P17curandStateXORWOW,"ax",@progbits
	.align	128
        .global         _Z9bogo_sortPiiS_P17curandStateXORWOW
        .type           _Z9bogo_sortPiiS_P17curandStateXORWOW,@function
        .size           _Z9bogo_sortPiiS_P17curandStateXORWOW,(.L_x_16 - _Z9bogo_sortPiiS_P17curandStateXORWOW)
        .other          _Z9bogo_sortPiiS_P17curandStateXORWOW,@"STO_CUDA_ENTRY STV_DEFAULT"
_Z9bogo_sortPiiS_P17curandStateXORWOW:
.text._Z9bogo_sortPiiS_P17curandStateXORWOW:
[----:B------:R-:W0:Y:S01]  /*0000*/  LDC R1, c[0x0][0x37c] ;  /* 0x0000df00ff017b82 */ /* 0x000e220000000800 */
[----:B------:R-:W1:Y:S01]  /*0010*/  S2R R3, SR_TID.X ;  /* 0x0000000000037919 */ /* 0x000e620000002100 */
[----:B------:R-:W2:Y:S01]  /*0020*/  LDCU UR5, c[0x0][0x2fc] ;  /* 0x00005f80ff0577ac */ /* 0x000ea20008000800 */
[----:B0-----:R-:W-:Y:S01]  /*0030*/  VIADD R1, R1, 0xfffffff8 ;  /* 0xfffffff801017836 */ /* 0x001fe20000000000 */
[----:B------:R-:W1:Y:S01]  /*0040*/  S2R R0, SR_CTAID.X ;  /* 0x0000000000007919 */ /* 0x000e620000002500 */
[----:B------:R-:W1:Y:S01]  /*0050*/  LDCU UR6, c[0x0][0x360] ;  /* 0x00006c00ff0677ac */ /* 0x000e620008000800 */
[----:B------:R-:W0:Y:S01]  /*0060*/  LDCU UR7, c[0x0][0x388] ;  /* 0x00007100ff0777ac */ /* 0x000e220008000800 */
[----:B------:R-:W3:Y:S02]  /*0070*/  LDCU UR4, c[0x0][0x2f8] ;  /* 0x00005f00ff0477ac */ /* 0x000ee40008000800 */
[----:B---3--:R-:W-:Y:S01]  /*0080*/  IADD3 R2, P1, PT, R1, UR4, RZ ;  /* 0x0000000401027c10 */ /* 0x008fe2000ff3e0ff */
[----:B-1----:R-:W-:-:S04]  /*0090*/  IMAD R3, R0, UR6, R3 ;  /* 0x0000000600037c24 */ /* 0x002fc8000f8e0203 */
[----:B--2---:R-:W-:Y:S01]  /*00a0*/  IMAD.X R18, RZ, RZ, UR5, P1 ;  /* 0x00000005ff127e24 */ /* 0x004fe200088e06ff */
[----:B0-----:R-:W-:-:S13]  /*00b0*/  ISETP.GE.AND P0, PT, R3, UR7, PT ;  /* 0x0000000703007c0c */ /* 0x001fda000bf06270 */
[----:B------:R-:W-:Y:S05]  /*00c0*/  @P0 EXIT ;  /* 0x000000000000094d */ /* 0x000fea0003800000 */
[----:B------:R-:W0:Y:S01]  /*00d0*/  LDC.64 R4, c[0x0][0x390] ;  /* 0x0000e400ff047b82 */ /* 0x000e220000000a00 */
[----:B------:R-:W0:Y:S02]  /*00e0*/  LDCU.64 UR36, c[0x0][0x358] ;  /* 0x00006b00ff2477ac */ /* 0x000e240008000a00 */
[----:B0-----:R-:W2:Y:S02]  /*00f0*/  LDG.E R4, desc[UR36][R4.64] ;  /* 0x0000002404047981 */ /* 0x001ea4000c1e1900 */
[----:B--2---:R-:W-:-:S13]  /*0100*/  ISETP.NE.AND P0, PT, R4, RZ, PT ;  /* 0x000000ff0400720c */ /* 0x004fda0003f05270 */
[----:B------:R-:W-:Y:S05]  /*0110*/  @P0 EXIT ;  /* 0x000000000000094d */ /* 0x000fea0003800000 */
[----:B------:R-:W0:Y:S01]  /*0120*/  LDC.64 R16, c[0x0][0x380] ;  /* 0x0000e000ff107b82 */ /* 0x000e220000000a00 */
[----:B------:R-:W-:Y:S01]  /*0130*/  BSSY.RECONVERGENT B6, `(.L_x_0) ;  /* 0x000003d000067945 */ /* 0x000fe20003800200 */
[----:B0-----:R-:W-:-:S07]  /*0140*/  IMAD.WIDE R16, R3, 0x4, R16 ;  /* 0x0000000403107825 */ /* 0x001fce00078e0210 */
.L_x_5:
[----:B0-----:R-:W0:Y:S08]  /*0150*/  LDC.64 R6, c[0x0][0x398] ;  /* 0x0000e600ff067b82 */ /* 0x001e300000000a00 */
[----:B------:R-:W1:Y:S01]  /*0160*/  LDC.64 R12, c[0x0][0x380] ;  /* 0x0000e000ff0c7b82 */ /* 0x000e620000000a00 */
[----:B0-----:R-:W2:Y:S04]  /*0170*/  LDG.E.64 R8, desc[UR36][R6.64] ;  /* 0x0000002406087981 */ /* 0x001ea8000c1e1b00 */
[----:B------:R-:W3:Y:S04]  /*0180*/  LDG.E.64 R4, desc[UR36][R6.64+0x10] ;  /* 0x0000102406047981 */ /* 0x000ee8000c1e1b00 */
[----:B------:R-:W4:Y:S01]  /*0190*/  LDG.E.64 R10, desc[UR36][R6.64+0x8] ;  /* 0x00000824060a7981 */ /* 0x000f22000c1e1b00 */
[----:B--2---:R-:W-:Y:S01]  /*01a0*/  SHF.R.U32.HI R0, RZ, 0x2, R9 ;  /* 0x00000002ff007819 */ /* 0x004fe20000011609 */
[----:B------:R-:W-:-:S03]  /*01b0*/  VIADD R8, R8, 0x587c5 ;  /* 0x000587c508087836 */ /* 0x000fc60000000000 */
[----:B------:R-:W-:Y:S01]  /*01c0*/  LOP3.LUT R0, R0, R9, RZ, 0x3c, !PT ;  /* 0x0000000900007212 */ /* 0x000fe200078e3cff */
[----:B---3--:R-:W-:Y:S01]  /*01d0*/  IMAD.MOV.U32 R15, RZ, RZ, R4 ;  /* 0x000000ffff0f7224 */ /* 0x008fe200078e0004 */
[----:B------:R-:W-:Y:S02]  /*01e0*/  SHF.L.U32 R3, R5, 0x4, RZ ;  /* 0x0000000405037819 */ /* 0x000fe400000006ff */
[----:B------:R-:W-:Y:S01]  /*01f0*/  MOV R20, R5 ;  /* 0x0000000500147202 */ /* 0x000fe20000000f00 */
[----:B------:R-:W-:Y:S02]  /*0200*/  IMAD.SHL.U32 R9, R0, 0x2, RZ ;  /* 0x0000000200097824 */ /* 0x000fe400078e00ff */
[----:B----4-:R-:W-:-:S03]  /*0210*/  IMAD.MOV.U32 R14, RZ, RZ, R11 ;  /* 0x000000ffff0e7224 */ /* 0x010fc600078e000b */
[----:B------:R-:W-:Y:S01]  /*0220*/  LOP3.LUT R0, R0, R9, R3, 0x96, !PT ;  /* 0x0000000900007212 */ /* 0x000fe200078e9603 */
[----:B------:R-:W-:Y:S01]  /*0230*/  IMAD.MOV.U32 R3, RZ, RZ, 0x2f800000 ;  /* 0x2f800000ff037424 */ /* 0x000fe200078e00ff */
[----:B------:R-:W-:Y:S01]  /*0240*/  MOV R9, R10 ;  /* 0x0000000a00097202 */ /* 0x000fe20000000f00 */
[----:B------:R-:W-:Y:S01]  /*0250*/  STG.E.64 desc[UR36][R6.64+0x8], R14 ;  /* 0x0000080e06007986 */ /* 0x000fe2000c101b24 */
[----:B------:R-:W-:-:S03]  /*0260*/  LOP3.LUT R21, R0, R5, RZ, 0x3c, !PT ;  /* 0x0000000500157212 */ /* 0x000fc600078e3cff */
[----:B------:R-:W-:Y:S01]  /*0270*/  STG.E.64 desc[UR36][R6.64], R8 ;  /* 0x0000000806007986 */ /* 0x000fe2000c101b24 */
[----:B------:R-:W-:-:S03]  /*0280*/  IADD3 R0, PT, PT, R21, R8, RZ ;  /* 0x0000000815007210 */ /* 0x000fc60007ffe0ff */
[----:B------:R0:W-:Y:S01]  /*0290*/  STG.E.64 desc[UR36][R6.64+0x10], R20 ;  /* 0x0000101406007986 */ /* 0x0001e2000c101b24 */
[----:B------:R-:W-:-:S05]  /*02a0*/  I2FP.F32.U32 R0, R0 ;  /* 0x0000000000007245 */ /* 0x000fca0000201000 */
[----:B------:R-:W-:-:S04]  /*02b0*/  FFMA R0, R0, R3, 1.1641532182693481445e-10 ;  /* 0x2f00000000007423 */ /* 0x000fc80000000003 */
[----:B------:R-:W-:-:S06]  /*02c0*/  FMUL R0, R0, 6 ;  /* 0x40c0000000007820 */ /* 0x000fcc0000400000 */
[----:B------:R-:W1:Y:S02]  /*02d0*/  F2I.TRUNC.NTZ R0, R0 ;  /* 0x0000000000007305 */ /* 0x000e64000020f100 */
[----:B-1----:R-:W-:-:S05]  /*02e0*/  IMAD.WIDE R10, R0, 0x4, R12 ;  /* 0x00000004000a7825 */ /* 0x002fca00078e020c */
[----:B------:R-:W2:Y:S01]  /*02f0*/  LDG.E R3, desc[UR36][R10.64] ;  /* 0x000000240a037981 */ /* 0x000ea2000c1e1900 */
[----:B------:R-:W-:Y:S05]  /*0300*/  YIELD ;  /* 0x0000000000007946 */ /* 0x000fea0003800000 */
[----:B------:R-:W-:Y:S01]  /*0310*/  MOV R12, 0x0 ;  /* 0x00000000000c7802 */ /* 0x000fe20000000f00 */
[----:B------:R1:W-:Y:S01]  /*0320*/  STL [R1], R0 ;  /* 0x0000000001007387 */ /* 0x0003e20000100800 */
[----:B------:R-:W3:Y:S03]  /*0330*/  LDCU.64 UR4, c[0x4][0x48] ;  /* 0x01000900ff0477ac */ /* 0x000ee60008000a00 */
[----:B--2---:R-:W2:Y:S01]  /*0340*/  ATOMG.E.EXCH.STRONG.GPU PT, R3, desc[UR36][R16.64], R3 ;  /* 0x80000003100379a8 */ /* 0x004ea2000c1ef124 */
[----:B------:R-:W4:Y:S01]  /*0350*/  LDC.64 R12, c[0x4][R12] ;  /* 0x010000000c0c7b82 */ /* 0x000f220000000a00 */
[----:B---3--:R-:W-:Y:S01]  /*0360*/  IMAD.U32 R4, RZ, RZ, UR4 ;  /* 0x00000004ff047e24 */ /* 0x008fe2000f8e00ff */
[----:B------:R-:W-:Y:S01]  /*0370*/  MOV R5, UR5 ;  /* 0x0000000500057c02 */ /* 0x000fe20008000f00 */
[----:B0-----:R-:W-:Y:S01]  /*0380*/  IMAD.MOV.U32 R6, RZ, RZ, R2 ;  /* 0x000000ffff067224 */ /* 0x001fe200078e0002 */
[----:B------:R-:W-:Y:S01]  /*0390*/  MOV R7, R18 ;  /* 0x0000001200077202 */ /* 0x000fe20000000f00 */
[----:B--2-4-:R1:W-:Y:S06]  /*03a0*/  STG.E desc[UR36][R10.64], R3 ;  /* 0x000000030a007986 */ /* 0x0143ec000c101924 */
[----:B------:R-:W-:-:S07]  /*03b0*/  LEPC R20, `(.L_x_1) ;  /* 0x000000001014794e */ /* 0x000fce0000000000 */
[----:B-1----:R-:W-:Y:S05]  /*03c0*/  CALL.ABS.NOINC R12 ;  /* 0x000000000c007343 */ /* 0x002fea0003c00000 */
.L_x_1:
[----:B------:R-:W0:Y:S01]  /*03d0*/  LDC.64 R8, c[0x0][0x380] ;  /* 0x0000e000ff087b82 */ /* 0x000e220000000a00 */
[----:B------:R-:W1:Y:S01]  /*03e0*/  LDCU UR4, c[0x0][0x388] ;  /* 0x00007100ff0477ac */ /* 0x000e620008000800 */
[----:B------:R-:W-:Y:S01]  /*03f0*/  BSSY.RELIABLE B0, `(.L_x_2) ;  /* 0x000000d000007945 */ /* 0x000fe20003800100 */
[----:B-1----:R-:W-:-:S07]  /*0400*/  IMAD.U32 R0, RZ, RZ, UR4 ;  /* 0x00000004ff007e24 */ /* 0x002fce000f8e00ff */
.L_x_4:
[----:B------:R-:W-:-:S13]  /*0410*/  ISETP.GE.AND P0, PT, R0, 0x2, PT ;  /* 0x000000020000780c */ /* 0x000fda0003f06270 */
[----:B------:R-:W-:Y:S05]  /*0420*/  @!P0 BREAK.RELIABLE B0 ;  /* 0x0000000000008942 */ /* 0x000fea0003800100 */
[----:B------:R-:W-:Y:S05]  /*0430*/  @!P0 BRA `(.L_x_3) ;  /* 0x0000000000308947 */ /* 0x000fea0003800000 */
[C---:B------:R-:W-:Y:S01]  /*0440*/  IADD3 R7, PT, PT, R0.reuse, -0x2, RZ ;  /* 0xfffffffe00077810 */ /* 0x040fe20007ffe0ff */
[----:B------:R-:W-:-:S04]  /*0450*/  VIADD R0, R0, 0xffffffff ;  /* 0xffffffff00007836 */ /* 0x000fc80000000000 */
[----:B0-----:R-:W-:-:S04]  /*0460*/  IMAD.WIDE.U32 R6, R7, 0x4, R8 ;  /* 0x0000000407067825 */ /* 0x001fc800078e0008 */
[----:B------:R-:W-:Y:S02]  /*0470*/  IMAD.WIDE.U32 R4, R0, 0x4, R8 ;  /* 0x0000000400047825 */ /* 0x000fe400078e0008 */
[----:B------:R-:W2:Y:S04]  /*0480*/  LDG.E R7, desc[UR36][R6.64] ;  /* 0x0000002406077981 */ /* 0x000ea8000c1e1900 */
[----:B------:R-:W2:Y:S02]  /*0490*/  LDG.E R4, desc[UR36][R4.64] ;  /* 0x0000002404047981 */ /* 0x000ea4000c1e1900 */
[----:B--2---:R-:W-:-:S13]  /*04a0*/  ISETP.GT.AND P0, PT, R4, R7, PT ;  /* 0x000000070400720c */ /* 0x004fda0003f04270 */
[----:B------:R-:W-:Y:S05]  /*04b0*/  @P0 BRA `(.L_x_4) ;  /* 0xfffffffc00d40947 */ /* 0x000fea000383ffff */
[----:B------:R-:W-:Y:S05]  /*04c0*/  BSYNC.RELIABLE B0 ;  /* 0x0000000000007941 */ /* 0x000fea0003800100 */
.L_x_2:
[----:B------:R-:W0:Y:S02]  /*04d0*/  LDC.64 R4, c[0x0][0x390] ;  /* 0x0000e400ff047b82 */ /* 0x000e240000000a00 */
[----:B0-----:R0:W-:Y:S01]  /*04e0*/  STG.E desc[UR36][R4.64], RZ ;  /* 0x000000ff04007986 */ /* 0x0011e2000c101924 */
[----:B------:R-:W-:Y:S05]  /*04f0*/  BRA `(.L_x_5) ;  /* 0xfffffffc00147947 */ /* 0x000fea000383ffff */
.L_x_3:
[----:B------:R-:W-:Y:S05]  /*0500*/  BSYNC.RECONVERGENT B6 ;  /* 0x0000000000067941 */ /* 0x000fea0003800200 */
.L_x_0:
[----:B------:R-:W1:Y:S01]  /*0510*/  LDC.64 R2, c[0x0][0x390] ;  /* 0x0000e400ff027b82 */ /* 0x000e620000000a00 */
[----:B------:R-:W-:-:S05]  /*0520*/  HFMA2 R5, -RZ, RZ, 0, 5.9604644775390625e-08 ;  /* 0x00000001ff057431 */ /* 0x000fca00000001ff */
[----:B-1----:R-:W-:Y:S01]  /*0530*/  STG.E desc[UR36][R2.64], R5 ;  /* 0x0000000502007986 */ /* 0x002fe2000c101924 */
[----:B------:R-:W-:Y:S05]  /*0540*/  EXIT ;  /* 0x000000000000794d */ /* 0x000fea0003800000 */
.L_x_6:
[----:B------:R-:W-:-:S00]  /*0550*/  BRA `(.L_x_6) ;  /* 0xfffffffc00fc7947 */ /* 0x000fc0000383ffff */
[----:B------:R-:W-:-:S00]  /*0560*/  NOP ;  /* 0x0000000000007918 */ /* 0x000fc00000000000 */
        /* <DEDUP_REMOVED lines=9> */
.L_x_16:


//--------------------- .text._Z12setup_kernelP17curandStateXORWOW --------------------------
	.section	.text._Z12setup_kernelP17curandStateXORWOW,"ax",@progbits
	.align	128
        .global         _Z12setup_kernelP17curandStateXORWOW
        .type           _Z12setup_kernelP17curandStateXORWOW,@function
        .size           _Z12setup_kernelP17curandStateXORWOW,(.L_x_17 - _Z12setup_kernelP17curandStateXORWOW)
        .other          _Z12setup_kernelP17curandStateXORWOW,@"STO_CUDA_ENTRY STV_DEFAULT"
_Z12setup_kernelP17curandStateXORWOW:
.text._Z12setup_kernelP17curandStateXORWOW:
[----:B------:R-:W-:Y:S01]  /*0000*/  LDC R1, c[0x0][0x37c] ;  /* 0x0000df00ff017b82 */ /* 0x000fe20000000800 */
[----:B------:R-:W0:Y:S01]  /*0010*/  S2R R13, SR_TID.X ;  /* 0x00000000000d7919 */ /* 0x000e220000002100 */
[----:B------:R-:W0:Y:S01]  /*0020*/  LDCU UR6, c[0x0][0x360] ;  /* 0x00006c00ff0677ac */ /* 0x000e220008000800 */
[----:B------:R-:W0:Y:S01]  /*0030*/  S2R R0, SR_CTAID.X ;  /* 0x0000000000007919 */ /* 0x000e220000002500 */
[----:B------:R-:W1:Y:S01]  /*0040*/  LDCU.64 UR4, c[0x0][0x358] ;  /* 0x00006b00ff0477ac */ /* 0x000e620008000a00 */
[----:B0-----:R-:W-:Y:S01]  /*0050*/  IMAD R13, R0, UR6, R13 ;  /* 0x00000006000d7c24 */ /* 0x001fe2000f8e020d */
[----:B------:R-:W-:Y:S02]  /*0060*/  CS2R R2, SR_CLOCKLO ;  /* 0x0000000000027805 */ /* 0x000fe40000015000 */
[----:B------:R-:W0:Y:S04]  /*0070*/  LDC.64 R6, c[0x0][0x380] ;  /* 0x0000e000ff067b82 */ /* 0x000e280000000a00 */
[----:B------:R-:W-:Y:S01]  /*0080*/  LOP3.LUT R0, R2, 0xaad26b49, RZ, 0x3c, !PT ;  /* 0xaad26b4902007812 */ /* 0x000fe200078e3cff */
[----:B------:R-:W-:Y:S01]  /*0090*/  BSSY.RECONVERGENT B0, `(.L_x_7) ;  /* 0x00000e0000007945 */ /* 0x000fe20003800200 */
[----:B------:R-:W-:-:S02]  /*00a0*/  LOP3.LUT R2, R3, 0xf7dcefdd, RZ, 0x3c, !PT ;  /* 0xf7dcefdd03027812 */ /* 0x000fc400078e3cff */
[----:B------:R-:W-:Y:S01]  /*00b0*/  ISETP.NE.AND P0, PT, R13, RZ, PT ;  /* 0x000000ff0d00720c */ /* 0x000fe20003f05270 */
[----:B------:R-:W-:Y:S02]  /*00c0*/  IMAD R0, R0, 0x4182bed5, RZ ;  /* 0x4182bed500007824 */ /* 0x000fe400078e02ff */
[----:B------:R-:W-:Y:S02]  /*00d0*/  IMAD R3, R2, -0x658354e5, RZ ;  /* 0x9a7cab1b02037824 */ /* 0x000fe400078e02ff */
[C---:B------:R-:W-:Y:S01]  /*00e0*/  VIADD R5, R0.reuse, 0x75bcd15 ;  /* 0x075bcd1500057836 */ /* 0x040fe20000000000 */
[C---:B------:R-:W-:Y:S01]  /*00f0*/  LOP3.LUT R8, R0.reuse, 0x159a55e5, RZ, 0x3c, !PT ;  /* 0x159a55e500087812 */ /* 0x040fe200078e3cff */
[C---:B------:R-:W-:Y:S01]  /*0100*/  VIADD R11, R0.reuse, 0x583f19 ;  /* 0x00583f19000b7836 */ /* 0x040fe20000000000 */
[----:B------:R-:W-:Y:S01]  /*0110*/  IADD3 R4, PT, PT, R0, 0x64f0c9, R3 ;  /* 0x0064f0c900047810 */ /* 0x000fe20007ffe003 */
[C---:B------:R-:W-:Y:S01]  /*0120*/  VIADD R9, R3.reuse, 0x1f123bb5 ;  /* 0x1f123bb503097836 */ /* 0x040fe20000000000 */
[----:B------:R-:W-:Y:S01]  /*0130*/  LOP3.LUT R10, R3, 0x5491333, RZ, 0x3c, !PT ;  /* 0x05491333030a7812 */ /* 0x000fe200078e3cff */
[----:B0-----:R-:W-:-:S05]  /*0140*/  IMAD.WIDE R6, R13, 0x30, R6 ;  /* 0x000000300d067825 */ /* 0x001fca00078e0206 */
[----:B-1----:R0:W-:Y:S04]  /*0150*/  STG.E.64 desc[UR4][R6.64], R4 ;  /* 0x0000000406007986 */ /* 0x0021e8000c101b04 */
[----:B------:R0:W-:Y:S04]  /*0160*/  STG.E.64 desc[UR4][R6.64+0x8], R8 ;  /* 0x0000080806007986 */ /* 0x0001e8000c101b04 */
[----:B------:R0:W-:Y:S01]  /*0170*/  STG.E.64 desc[UR4][R6.64+0x10], R10 ;  /* 0x0000100a06007986 */ /* 0x0001e2000c101b04 */
[----:B------:R-:W-:Y:S05]  /*0180*/  @!P0 BRA `(.L_x_8) ;  /* 0x0000000c00408947 */ /* 0x000fea0003800000 */
[----:B------:R-:W-:Y:S01]  /*0190*/  SHF.R.S32.HI R0, RZ, 0x1f, R13 ;  /* 0x0000001fff007819 */ /* 0x000fe2000001140d */
[----:B------:R-:W-:-:S07]  /*01a0*/  IMAD.MOV.U32 R12, RZ, RZ, RZ ;  /* 0x000000ffff0c7224 */ /* 0x000fce00078e00ff */
.L_x_14:
[----:B-1----:R-:W-:Y:S01]  /*01b0*/  LOP3.LUT R2, R13, 0x3, RZ, 0xc0, !PT ;  /* 0x000000030d027812 */ /* 0x002fe200078ec0ff */
[----:B------:R-:W-:Y:S03]  /*01c0*/  BSSY.RECONVERGENT B1, `(.L_x_9) ;  /* 0x00000c6000017945 */ /* 0x000fe60003800200 */
[----:B------:R-:W-:-:S04]  /*01d0*/  ISETP.NE.U32.AND P0, PT, R2, RZ, PT ;  /* 0x000000ff0200720c */ /* 0x000fc80003f05070 */
[----:B------:R-:W-:-:S13]  /*01e0*/  ISETP.NE.AND.EX P0, PT, RZ, RZ, PT, P0 ;  /* 0x000000ffff00720c */ /* 0x000fda0003f05300 */
[----:B------:R-:W-:Y:S05]  /*01f0*/  @!P0 BRA `(.L_x_10) ;  /* 0x0000000c00088947 */ /* 0x000fea0003800000 */
[----:B0-----:R-:W0:Y:S01]  /*0200*/  LDC.64 R8, c[0x4][0x8] ;  /* 0x01000200ff087b82 */ /* 0x001e220000000a00 */
[----:B------:R-:W-:Y:S02]  /*0210*/  IMAD.MOV.U32 R14, RZ, RZ, RZ ;  /* 0x000000ffff0e7224 */ /* 0x000fe400078e00ff */
[----:B0-----:R-:W-:-:S07]  /*0220*/  IMAD.WIDE.U32 R8, R12, 0xc80, R8 ;  /* 0x00000c800c087825 */ /* 0x001fce00078e0008 */
.L_x_13:
[----:B-1----:R-:W-:Y:S01]  /*0230*/  IMAD.MOV.U32 R15, RZ, RZ, RZ ;  /* 0x000000ffff0f7224 */ /* 0x002fe200078e00ff */
[----:B------:R-:W-:Y:S01]  /*0240*/  CS2R R2, SRZ ;  /* 0x0000000000027805 */ /* 0x000fe2000001ff00 */
[----:B------:R-:W-:Y:S01]  /*0250*/  IMAD.MOV.U32 R17, RZ, RZ, RZ ;  /* 0x000000ffff117224 */ /* 0x000fe200078e00ff */
[----:B------:R-:W-:-:S07]  /*0260*/  CS2R R4, SRZ ;  /* 0x0000000000047805 */ /* 0x000fce000001ff00 */
.L_x_12:
[----:B------:R-:W-:-:S05]  /*0270*/  IMAD.WIDE.U32 R10, R17, 0x4, R6 ;  /* 0x00000004110a7825 */ /* 0x000fca00078e0006 */
[----:B------:R0:W5:Y:S01]  /*0280*/  LDG.E R16, desc[UR4][R10.64+0x4] ;  /* 0x000004040a107981 */ /* 0x000162000c1e1900 */
[----:B------:R-:W-:-:S07]  /*0290*/  IMAD.MOV.U32 R19, RZ, RZ, RZ ;  /* 0x000000ffff137224 */ /* 0x000fce00078e00ff */
.L_x_11:
[----:B-----5:R-:W-:Y:S01]  /*02a0*/  SHF.R.U32.HI R24, RZ, R19, R16 ;  /* 0x00000013ff187219 */ /* 0x020fe20000011610 */
[----:B0-----:R-:W-:-:S03]  /*02b0*/  IMAD.SHL.U32 R10, R17, 0x20, RZ ;  /* 0x00000020110a7824 */ /* 0x001fc600078e00ff */
[----:B------:R-:W-:Y:S01]  /*02c0*/  LOP3.LUT R11, R24, 0x1, RZ, 0xc0, !PT ;  /* 0x00000001180b7812 */ /* 0x000fe200078ec0ff */
[----:B------:R-:W-:-:S03]  /*02d0*/  IMAD.IADD R10, R10, 0x1, R19 ;  /* 0x000000010a0a7824 */ /* 0x000fc600078e0213 */
[----:B------:R-:W-:Y:S01]  /*02e0*/  ISETP.NE.U32.AND P0, PT, R11, 0x1, PT ;  /* 0x000000010b00780c */ /* 0x000fe20003f05070 */
[----:B------:R-:W-:-:S03]  /*02f0*/  IMAD R11, R10, 0x5, RZ ;  /* 0x000000050a0b7824 */ /* 0x000fc600078e02ff */
[----:B------:R-:W-:Y:S01]  /*0300*/  R2P PR, R24, 0x7e ;  /* 0x0000007e18007804 */ /* 0x000fe20000000000 */
[----:B------:R-:W-:-:S08]  /*0310*/  IMAD.WIDE.U32 R10, R11, 0x4, R8 ;  /* 0x000000040b0a7825 */ /* 0x000fd000078e0008 */
[----:B------:R-:W2:Y:S04]  /*0320*/  @!P0 LDG.E R18, desc[UR4][R10.64] ;  /* 0x000000040a128981 */ /* 0x000ea8000c1e1900 */
[----:B------:R-:W3:Y:S04]  /*0330*/  @!P0 LDG.E R20, desc[UR4][R10.64+0x10] ;  /* 0x000010040a148981 */ /* 0x000ee8000c1e1900 */
[----:B------:R-:W4:Y:S04]  /*0340*/  @P1 LDG.E R22, desc[UR4][R10.64+0x14] ;  /* 0x000014040a161981 */ /* 0x000f28000c1e1900 */
[----:B------:R-:W4:Y:S04]  /*0350*/  @P2 LDG.E R26, desc[UR4][R10.64+0x28] ;  /* 0x000028040a1a2981 */ /* 0x000f28000c1e1900 */
[----:B------:R-:W4:Y:S04]  /*0360*/  @!P0 LDG.E R21, desc[UR4][R10.64+0x4] ;  /* 0x000004040a158981 */ /* 0x000f28000c1e1900 */
[----:B------:R-:W4:Y:S04]  /*0370*/  @!P0 LDG.E R23, desc[UR4][R10.64+0xc] ;  /* 0x00000c040a178981 */ /* 0x000f28000c1e1900 */
[----:B------:R-:W4:Y:S04]  /*0380*/  @P1 LDG.E R25, desc[UR4][R10.64+0x18] ;  /* 0x000018040a191981 */ /* 0x000f28000c1e1900 */
[----:B------:R-:W4:Y:S04]  /*0390*/  @P3 LDG.E R28, desc[UR4][R10.64+0x3c] ;  /* 0x00003c040a1c3981 */ /* 0x000f28000c1e1900 */
[----:B------:R-:W4:Y:S01]  /*03a0*/  @P6 LDG.E R27, desc[UR4][R10.64+0x7c] ;  /* 0x00007c040a1b6981 */ /* 0x000f22000c1e1900 */
[----:B--2---:R-:W-:-:S03]  /*03b0*/  @!P0 LOP3.LUT R15, R15, R18, RZ, 0x3c, !PT ;  /* 0x000000120f0f8212 */ /* 0x004fc600078e3cff */
[----:B------:R-:W2:Y:S01]  /*03c0*/  @!P0 LDG.E R18, desc[UR4][R10.64+0x8] ;  /* 0x000008040a128981 */ /* 0x000ea2000c1e1900 */
[----:B---3--:R-:W-:-:S03]  /*03d0*/  @!P0 LOP3.LUT R3, R3, R20, RZ, 0x3c, !PT ;  /* 0x0000001403038212 */ /* 0x008fc600078e3cff */
[----:B------:R-:W3:Y:S01]  /*03e0*/  @P1 LDG.E R20, desc[UR4][R10.64+0x24] ;  /* 0x000024040a141981 */ /* 0x000ee2000c1e1900 */
[----:B----4-:R-:W-:-:S03]  /*03f0*/  @P1 LOP3.LUT R15, R15, R22, RZ, 0x3c, !PT ;  /* 0x000000160f0f1212 */ /* 0x010fc600078e3cff */
[----:B------:R-:W4:Y:S01]  /*0400*/  @P2 LDG.E R22, desc[UR4][R10.64+0x38] ;  /* 0x000038040a162981 */ /* 0x000f22000c1e1900 */
[----:B------:R-:W-:-:S03]  /*0410*/  @P2 LOP3.LUT R15, R15, R26, RZ, 0x3c, !PT ;  /* 0x0000001a0f0f2212 */ /* 0x000fc600078e3cff */
[----:B------:R-:W4:Y:S01]  /*0420*/  @P4 LDG.E R26, desc[UR4][R10.64+0x50] ;  /* 0x000050040a1a4981 */ /* 0x000f22000c1e1900 */
[----:B------:R-:W-:-:S03]  /*0430*/  @!P0 LOP3.LUT R4, R4, R21, RZ, 0x3c, !PT ;  /* 0x0000001504048212 */ /* 0x000fc600078e3cff */
[----:B------:R-:W4:Y:S01]  /*0440*/  @P1 LDG.E R21, desc[UR4][R10.64+0x20] ;  /* 0x000020040a151981 */ /* 0x000f22000c1e1900 */
[----:B------:R-:W-:-:S03]  /*0450*/  @!P0 LOP3.LUT R2, R2, R23, RZ, 0x3c, !PT ;  /* 0x0000001702028212 */ /* 0x000fc600078e3cff */
[----:B------:R-:W4:Y:S01]  /*0460*/  @P2 LDG.E R23, desc[UR4][R10.64+0x2c] ;  /* 0x00002c040a172981 */ /* 0x000f22000c1e1900 */
[----:B------:R-:W-:-:S03]  /*0470*/  @P1 LOP3.LUT R4, R4, R25, RZ, 0x3c, !PT ;  /* 0x0000001904041212 */ /* 0x000fc600078e3cff */
[----:B------:R-:W4:Y:S01]  /*0480*/  @P2 LDG.E R25, desc[UR4][R10.64+0x34] ;  /* 0x000034040a192981 */ /* 0x000f22000c1e1900 */
[----:B--2---:R-:W-:-:S03]  /*0490*/  @!P0 LOP3.LUT R5, R5, R18, RZ, 0x3c, !PT ;  /* 0x0000001205058212 */ /* 0x004fc600078e3cff */
[----:B------:R-:W2:Y:S01]  /*04a0*/  @P1 LDG.E R18, desc[UR4][R10.64+0x1c] ;  /* 0x00001c040a121981 */ /* 0x000ea2000c1e1900 */
[----:B---3--:R-:W-:-:S03]  /*04b0*/  @P1 LOP3.LUT R3, R3, R20, RZ, 0x3c, !PT ;  /* 0x0000001403031212 */ /* 0x008fc600078e3cff */
[----:B------:R-:W3:Y:S01]  /*04c0*/  @P2 LDG.E R20, desc[UR4][R10.64+0x30] ;  /* 0x000030040a142981 */ /* 0x000ee2000c1e1900 */
[----:B----4-:R-:W-:-:S03]  /*04d0*/  @P2 LOP3.LUT R3, R3, R22, RZ, 0x3c, !PT ;  /* 0x0000001603032212 */ /* 0x010fc600078e3cff */
[----:B------:R-:W4:Y:S01]  /*04e0*/  @P3 LDG.E R22, desc[UR4][R10.64+0x4c] ;  /* 0x00004c040a163981 */ /* 0x000f22000c1e1900 */
[----:B------:R-:W-:-:S04]  /*04f0*/  @P3 LOP3.LUT R15, R15, R28, RZ, 0x3c, !PT ;  /* 0x0000001c0f0f3212 */ /* 0x000fc800078e3cff */
[----:B------:R-:W-:Y:S02]  /*0500*/  @P4 LOP3.LUT R15, R15, R26, RZ, 0x3c, !PT ;  /* 0x0000001a0f0f4212 */ /* 0x000fe400078e3cff */
[----:B------:R-:W-:Y:S01]  /*0510*/  @P1 LOP3.LUT R2, R2, R21, RZ, 0x3c, !PT ;  /* 0x0000001502021212 */ /* 0x000fe200078e3cff */
[----:B------:R-:W4:Y:S04]  /*0520*/  @P5 LDG.E R26, desc[UR4][R10.64+0x64] ;  /* 0x000064040a1a5981 */ /* 0x000f28000c1e1900 */
[----:B------:R-:W4:Y:S01]  /*0530*/  @P3 LDG.E R21, desc[UR4][R10.64+0x40] ;  /* 0x000040040a153981 */ /* 0x000f22000c1e1900 */
[----:B------:R-:W-:Y:S02]  /*0540*/  @P2 LOP3.LUT R4, R4, R23, RZ, 0x3c, !PT ;  /* 0x0000001704042212 */ /* 0x000fe400078e3cff */
[----:B------:R-:W-:Y:S01]  /*0550*/  @P2 LOP3.LUT R2, R2, R25, RZ, 0x3c, !PT ;  /* 0x0000001902022212 */ /* 0x000fe200078e3cff */
[----:B------:R-:W4:Y:S04]  /*0560*/  @P3 LDG.E R23, desc[UR4][R10.64+0x48] ;  /* 0x000048040a173981 */ /* 0x000f28000c1e1900 */
[----:B------:R-:W4:Y:S01]  /*0570*/  @P4 LDG.E R25, desc[UR4][R10.64+0x54] ;  /* 0x000054040a194981 */ /* 0x000f22000c1e1900 */
[----:B--2---:R-:W-:-:S03]  /*0580*/  @P1 LOP3.LUT R5, R5, R18, RZ, 0x3c, !PT ;  /* 0x0000001205051212 */ /* 0x004fc600078e3cff */
[----:B------:R-:W2:Y:S01]  /*0590*/  @P3 LDG.E R18, desc[UR4][R10.64+0x44] ;  /* 0x000044040a123981 */ /* 0x000ea2000c1e1900 */
[----:B---3--:R-:W-:-:S03]  /*05a0*/  @P2 LOP3.LUT R5, R5, R20, RZ, 0x3c, !PT ;  /* 0x0000001405052212 */ /* 0x008fc600078e3cff */
[----:B------:R-:W3:Y:S01]  /*05b0*/  @P4 LDG.E R20, desc[UR4][R10.64+0x58] ;  /* 0x000058040a144981 */ /* 0x000ee2000c1e1900 */
[----:B----4-:R-:W-:-:S03]  /*05c0*/  @P3 LOP3.LUT R3, R3, R22, RZ, 0x3c, !PT ;  /* 0x0000001603033212 */ /* 0x010fc600078e3cff */
[----:B------:R-:W4:Y:S01]  /*05d0*/  @P4 LDG.E R22, desc[UR4][R10.64+0x60] ;  /* 0x000060040a164981 */ /* 0x000f22000c1e1900 */
[----:B------:R-:W-:Y:S02]  /*05e0*/  LOP3.LUT P0, RZ, R24, 0x80, RZ, 0xc0, !PT ;  /* 0x0000008018ff7812 */ /* 0x000fe4000780c0ff */
[----:B------:R-:W-:Y:S02]  /*05f0*/  @P5 LOP3.LUT R15, R15, R26, RZ, 0x3c, !PT ;  /* 0x0000001a0f0f5212 */ /* 0x000fe400078e3cff */
[----:B------:R-:W4:Y:S01]  /*0600*/  @P6 LDG.E R26, desc[UR4][R10.64+0x78] ;  /* 0x000078040a1a6981 */ /* 0x000f22000c1e1900 */
[----:B------:R-:W-:-:S03]  /*0610*/  @P3 LOP3.LUT R4, R4, R21, RZ, 0x3c, !PT ;  /* 0x0000001504043212 */ /* 0x000fc600078e3cff */
[----:B------:R-:W4:Y:S01]  /*0620*/  @P4 LDG.E R21, desc[UR4][R10.64+0x5c] ;  /* 0x00005c040a154981 */ /* 0x000f22000c1e1900 */
[----:B------:R-:W-:-:S03]  /*0630*/  @P3 LOP3.LUT R2, R2, R23, RZ, 0x3c, !PT ;  /* 0x0000001702023212 */ /* 0x000fc600078e3cff */
[----:B------:R-:W4:Y:S01]  /*0640*/  @P5 LDG.E R23, desc[UR4][R10.64+0x68] ;  /* 0x000068040a175981 */ /* 0x000f22000c1e1900 */
[----:B------:R-:W-:-:S03]  /*0650*/  @P4 LOP3.LUT R4, R4, R25, RZ, 0x3c, !PT ;  /* 0x0000001904044212 */ /* 0x000fc600078e3cff */
[----:B------:R-:W4:Y:S01]  /*0660*/  @P5 LDG.E R25, desc[UR4][R10.64+0x70] ;  /* 0x000070040a195981 */ /* 0x000f22000c1e1900 */
[----:B--2---:R-:W-:-:S03]  /*0670*/  @P3 LOP3.LUT R5, R5, R18, RZ, 0x3c, !PT ;  /* 0x0000001205053212 */ /* 0x004fc600078e3cff */
[----:B------:R-:W2:Y:S01]  /*0680*/  @P5 LDG.E R18, desc[UR4][R10.64+0x6c] ;  /* 0x00006c040a125981 */ /* 0x000ea2000c1e1900 */
[----:B---3--:R-:W-:-:S03]  /*0690*/  @P4 LOP3.LUT R5, R5, R20, RZ, 0x3c, !PT ;  /* 0x0000001405054212 */ /* 0x008fc600078e3cff */
[----:B------:R-:W3:Y:S01]  /*06a0*/  @P5 LDG.E R20, desc[UR4][R10.64+0x74] ;  /* 0x000074040a145981 */ /* 0x000ee2000c1e1900 */
[----:B----4-:R-:W-:-:S03]  /*06b0*/  @P4 LOP3.LUT R3, R3, R22, RZ, 0x3c, !PT ;  /* 0x0000001603034212 */ /* 0x010fc600078e3cff */
[----:B------:R-:W4:Y:S01]  /*06c0*/  @P0 LDG.E R22, desc[UR4][R10.64+0x8c] ;  /* 0x00008c040a160981 */ /* 0x000f22000c1e1900 */
[----:B------:R-:W-:-:S03]  /*06d0*/  @P6 LOP3.LUT R15, R15, R26, RZ, 0x3c, !PT ;  /* 0x0000001a0f0f6212 */ /* 0x000fc600078e3cff */
        /* <DEDUP_REMOVED lines=13> */
[----:B------:R-:W-:Y:S02]  /*07b0*/  @P6 LOP3.LUT R4, R4, R27, RZ, 0x3c, !PT ;  /* 0x0000001b04046212 */ /* 0x000fe400078e3cff */
[----:B------:R-:W-:Y:S02]  /*07c0*/  @P6 LOP3.LUT R2, R2, R21, RZ, 0x3c, !PT ;  /* 0x0000001502026212 */ /* 0x000fe400078e3cff */
[----:B------:R-:W-:Y:S02]  /*07d0*/  @P0 LOP3.LUT R4, R4, R23, RZ, 0x3c, !PT ;  /* 0x0000001704040212 */ /* 0x000fe400078e3cff */
[----:B------:R-:W-:Y:S02]  /*07e0*/  @P0 LOP3.LUT R2, R2, R25, RZ, 0x3c, !PT ;  /* 0x0000001902020212 */ /* 0x000fe400078e3cff */
[----:B--2---:R-:W-:Y:S02]  /*07f0*/  @P6 LOP3.LUT R5, R5, R18, RZ, 0x3c, !PT ;  /* 0x0000001205056212 */ /* 0x004fe400078e3cff */
[----:B---3--:R-:W-:-:S02]  /*0800*/  @P6 LOP3.LUT R3, R3, R20, RZ, 0x3c, !PT ;  /* 0x0000001403036212 */ /* 0x008fc400078e3cff */
[----:B----4-:R-:W-:Y:S02]  /*0810*/  @P0 LOP3.LUT R5, R5, R22, RZ, 0x3c, !PT ;  /* 0x0000001605050212 */ /* 0x010fe400078e3cff */
[----:B------:R-:W-:Y:S02]  /*0820*/  @P0 LOP3.LUT R3, R3, R26, RZ, 0x3c, !PT ;  /* 0x0000001a03030212 */ /* 0x000fe400078e3cff */
[----:B------:R-:W-:-:S13]  /*0830*/  R2P PR, R24.B1, 0x7f ;  /* 0x0000007f18007804 */ /* 0x000fda0000001000 */
[----:B------:R-:W2:Y:S04]  /*0840*/  @P0 LDG.E R18, desc[UR4][R10.64+0xa0] ;  /* 0x0000a0040a120981 */ /* 0x000ea8000c1e1900 */
[----:B------:R-:W3:Y:S04]  /*0850*/  @P1 LDG.E R22, desc[UR4][R10.64+0xb4] ;  /* 0x0000b4040a161981 */ /* 0x000ee8000c1e1900 */
[----:B------:R-:W4:Y:S04]  /*0860*/  @P2 LDG.E R26, desc[UR4][R10.64+0xc8] ;  /* 0x0000c8040a1a2981 */ /* 0x000f28000c1e1900 */
[----:B------:R-:W4:Y:S04]  /*0870*/  @P3 LDG.E R28, desc[UR4][R10.64+0xdc] ;  /* 0x0000dc040a1c3981 */ /* 0x000f28000c1e1900 */
[----:B------:R-:W4:Y:S04]  /*0880*/  @P0 LDG.E R23, desc[UR4][R10.64+0xa4] ;  /* 0x0000a4040a170981 */ /* 0x000f28000c1e1900 */
[----:B------:R-:W4:Y:S04]  /*0890*/  @P0 LDG.E R20, desc[UR4][R10.64+0xa8] ;  /* 0x0000a8040a140981 */ /* 0x000f28000c1e1900 */
[----:B------:R-:W4:Y:S04]  /*08a0*/  @P4 LDG.E R25, desc[UR4][R10.64+0xf0] ;  /* 0x0000f0040a194981 */ /* 0x000f28000c1e1900 */
        /* <DEDUP_REMOVED lines=21> */
[----:B------:R-:W-:Y:S02]  /*0a00*/  LOP3.LUT P0, RZ, R24, 0x8000, RZ, 0xc0, !PT ;  /* 0x0000800018ff7812 */ /* 0x000fe4000780c0ff */
[----:B----4-:R-:W-:Y:S01]  /*0a10*/  @P5 LOP3.LUT R15, R15, R26, RZ, 0x3c, !PT ;  /* 0x0000001a0f0f5212 */ /* 0x010fe200078e3cff */
[----:B------:R-:W4:Y:S04]  /*0a20*/  @P3 LDG.E R24, desc[UR4][R10.64+0xe4] ;  /* 0x0000e4040a183981 */ /* 0x000f28000c1e1900 */
[----:B------:R-:W2:Y:S01]  /*0a30*/  @P6 LDG.E R26, desc[UR4][R10.64+0x118] ;  /* 0x000118040a1a6981 */ /* 0x000ea2000c1e1900 */
        /* <DEDUP_REMOVED lines=8> */
[----:B---3--:R-:W-:-:S03]  /*0ac0*/  @P2 LOP3.LUT R3, R3, R22, RZ, 0x3c, !PT ;  /* 0x0000001603032212 */ /* 0x008fc600078e3cff */
[----:B------:R-:W3:Y:S01]  /*0ad0*/  @P4 LDG.E R22, desc[UR4][R10.64+0x100] ;  /* 0x000100040a164981 */ /* 0x000ee2000c1e1900 */
[----:B--2---:R-:W-:-:S03]  /*0ae0*/  @P6 LOP3.LUT R15, R15, R26, RZ, 0x3c, !PT ;  /* 0x0000001a0f0f6212 */ /* 0x004fc600078e3cff */
[----:B------:R-:W2:Y:S01]  /*0af0*/  @P0 LDG.E R26, desc[UR4][R10.64+0x12c] ;  /* 0x00012c040a1a0981 */ /* 0x000ea2000c1e1900 */
[----:B----4-:R-:W-:-:S03]  /*0b00*/  @P2 LOP3.LUT R2, R2, R23, RZ, 0x3c, !PT ;  /* 0x0000001702022212 */ /* 0x010fc600078e3cff */
[----:B------:R-:W4:Y:S01]  /*0b10*/  @P4 LDG.E R23, desc[UR4][R10.64+0xfc] ;  /* 0x0000fc040a174981 */ /* 0x000f22000c1e1900 */
[----:B------:R-:W-:-:S03]  /*0b20*/  @P2 LOP3.LUT R5, R5, R20, RZ, 0x3c, !PT ;  /* 0x0000001405052212 */ /* 0x000fc600078e3cff */
[----:B------:R-:W4:Y:S01]  /*0b30*/  @P4 LDG.E R20, desc[UR4][R10.64+0xf8] ;  /* 0x0000f8040a144981 */ /* 0x000f22000c1e1900 */
[----:B------:R-:W-:Y:S02]  /*0b40*/  @P3 LOP3.LUT R2, R2, R27, RZ, 0x3c, !PT ;  /* 0x0000001b02023212 */ /* 0x000fe400078e3cff */
[----:B------:R-:W-:Y:S01]  /*0b50*/  @P3 LOP3.LUT R4, R4, R25, RZ, 0x3c, !PT ;  /* 0x0000001904043212 */ /* 0x000fe200078e3cff */
[----:B------:R-:W4:Y:S01]  /*0b60*/  @P5 LDG.E R27, desc[UR4][R10.64+0x110] ;  /* 0x000110040a1b5981 */ /* 0x000f22000c1e1900 */
[----:B------:R-:W-:-:S03]  /*0b70*/  @P3 LOP3.LUT R5, R5, R24, RZ, 0x3c, !PT ;  /* 0x0000001805053212 */ /* 0x000fc600078e3cff */
[----:B------:R-:W4:Y:S04]  /*0b80*/  @P5 LDG.E R25, desc[UR4][R10.64+0x108] ;  /* 0x000108040a195981 */ /* 0x000f28000c1e1900 */
        /* <DEDUP_REMOVED lines=19> */
[----:B------:R-:W-:-:S05]  /*0cc0*/  VIADD R19, R19, 0x10 ;  /* 0x0000001013137836 */ /* 0x000fca0000000000 */
[----:B------:R-:W-:Y:S02]  /*0cd0*/  ISETP.NE.AND P1, PT, R19, 0x20, PT ;  /* 0x000000201300780c */ /* 0x000fe40003f25270 */
[----:B------:R-:W-:Y:S02]  /*0ce0*/  @P5 LOP3.LUT R3, R3, R18, RZ, 0x3c, !PT ;  /* 0x0000001203035212 */ /* 0x000fe400078e3cff */
[----:B------:R-:W-:Y:S02]  /*0cf0*/  @P6 LOP3.LUT R4, R4, R21, RZ, 0x3c, !PT ;  /* 0x0000001504046212 */ /* 0x000fe400078e3cff */
[----:B---3--:R-:W-:-:S04]  /*0d00*/  @P6 LOP3.LUT R3, R3, R22, RZ, 0x3c, !PT ;  /* 0x0000001603036212 */ /* 0x008fc800078e3cff */
[----:B--2---:R-:W-:Y:S02]  /*0d10*/  @P0 LOP3.LUT R3, R3, R26, RZ, 0x3c, !PT ;  /* 0x0000001a03030212 */ /* 0x004fe400078e3cff */
[----:B----4-:R-:W-:Y:S02]  /*0d20*/  @P6 LOP3.LUT R2, R2, R23, RZ, 0x3c, !PT ;  /* 0x0000001702026212 */ /* 0x010fe400078e3cff */
[----:B------:R-:W-:Y:S02]  /*0d30*/  @P6 LOP3.LUT R5, R5, R20, RZ, 0x3c, !PT ;  /* 0x0000001405056212 */ /* 0x000fe400078e3cff */
[----:B------:R-:W-:Y:S02]  /*0d40*/  @P0 LOP3.LUT R2, R2, R27, RZ, 0x3c, !PT ;  /* 0x0000001b02020212 */ /* 0x000fe400078e3cff */
[----:B------:R-:W-:Y:S02]  /*0d50*/  @P0 LOP3.LUT R4, R4, R25, RZ, 0x3c, !PT ;  /* 0x0000001904040212 */ /* 0x000fe400078e3cff */
[----:B------:R-:W-:Y:S01]  /*0d60*/  @P0 LOP3.LUT R5, R5, R24, RZ, 0x3c, !PT ;  /* 0x0000001805050212 */ /* 0x000fe200078e3cff */
[----:B------:R-:W-:Y:S06]  /*0d70*/  @P1 BRA `(.L_x_11) ;  /* 0xfffffff400481947 */ /* 0x000fec000383ffff */
[----:B------:R-:W-:-:S05]  /*0d80*/  VIADD R17, R17, 0x1 ;  /* 0x0000000111117836 */ /* 0x000fca0000000000 */
[----:B------:R-:W-:-:S13]  /*0d90*/  ISETP.NE.AND P0, PT, R17, 0x5, PT ;  /* 0x000000051100780c */ /* 0x000fda0003f05270 */
[----:B------:R-:W-:Y:S05]  /*0da0*/  @P0 BRA `(.L_x_12) ;  /* 0xfffffff400300947 */ /* 0x000fea000383ffff */
[----:B------:R1:W-:Y:S01]  /*0db0*/  STG.E.64 desc[UR4][R6.64+0x8], R4 ;  /* 0x0000080406007986 */ /* 0x0003e2000c101b04 */
[----:B------:R-:W-:Y:S01]  /*0dc0*/  VIADD R14, R14, 0x1 ;  /* 0x000000010e0e7836 */ /* 0x000fe20000000000 */
[----:B------:R-:W-:Y:S02]  /*0dd0*/  LOP3.LUT R11, R13, 0x3, RZ, 0xc0, !PT ;  /* 0x000000030d0b7812 */ /* 0x000fe400078ec0ff */
[----:B------:R1:W-:Y:S02]  /*0de0*/  STG.E.64 desc[UR4][R6.64+0x10], R2 ;  /* 0x0000100206007986 */ /* 0x0003e4000c101b04 */
[----:B------:R-:W-:Y:S02]  /*0df0*/  ISETP.GE.U32.AND P0, PT, R14, R11, PT ;  /* 0x0000000b0e00720c */ /* 0x000fe40003f06070 */
[----:B------:R1:W-:Y:S11]  /*0e00*/  STG.E desc[UR4][R6.64+0x4], R15 ;  /* 0x0000040f06007986 */ /* 0x0003f6000c101904 */
[----:B------:R-:W-:Y:S05]  /*0e10*/  @!P0 BRA `(.L_x_13) ;  /* 0xfffffff400048947 */ /* 0x000fea000383ffff */
.L_x_10:
[----:B------:R-:W-:Y:S05]  /*0e20*/  BSYNC.RECONVERGENT B1 ;  /* 0x0000000000017941 */ /* 0x000fea0003800200 */
.L_x_9:
[C---:B------:R-:W-:Y:S01]  /*0e30*/  ISETP.GT.U32.AND P0, PT, R13.reuse, 0x3, PT ;  /* 0x000000030d00780c */ /* 0x040fe20003f04070 */
[----:B------:R-:W-:Y:S01]  /*0e40*/  VIADD R12, R12, 0x1 ;  /* 0x000000010c0c7836 */ /* 0x000fe20000000000 */
[--C-:B------:R-:W-:Y:S02]  /*0e50*/  SHF.R.U64 R13, R13, 0x2, R0.reuse ;  /* 0x000000020d0d7819 */ /* 0x100fe40000001200 */
[----:B------:R-:W-:Y:S02]  /*0e60*/  ISETP.GT.U32.AND.EX P0, PT, R0, RZ, PT, P0 ;  /* 0x000000ff0000720c */ /* 0x000fe40003f04100 */
[----:B------:R-:W-:-:S11]  /*0e70*/  SHF.R.U32.HI R0, RZ, 0x2, R0 ;  /* 0x00000002ff007819 */ /* 0x000fd60000011600 */
[----:B------:R-:W-:Y:S05]  /*0e80*/  @P0 BRA `(.L_x_14) ;  /* 0xfffffff000c80947 */ /* 0x000fea000383ffff */
.L_x_8:
[----:B------:R-:W-:Y:S05]  /*0e90*/  BSYNC.RECONVERGENT B0 ;  /* 0x0000000000007941 */ /* 0x000fea0003800200 */
.L_x_7:
[----:B------:R-:W-:Y:S04]  /*0ea0*/  STG.E.64 desc[UR4][R6.64+0x18], RZ ;  /* 0x000018ff06007986 */ /* 0x000fe8000c101b04 */
[----:B------:R-:W-:Y:S04]  /*0eb0*/  STG.E desc[UR4][R6.64+0x20], RZ ;  /* 0x000020ff06007986 */ /* 0x000fe8000c101904 */
[----:B------:R-:W-:Y:S01]  /*0ec0*/  STG.E.64 desc[UR4][R6.64+0x28], RZ ;  /* 0x000028ff06007986 */ /* 0x000fe2000c101b04 */
[----:B------:R-:W-:Y:S05]  /*0ed0*/  EXIT ;  /* 0x000000000000794d */ /* 0x000fea0003800000 */
.L_x_15:
        /* <DEDUP_REMOVED lines=10> */
.L_x_17:


//--------------------- .nv.global.init           --------------------------
	.section	.nv.global.init,"aw",@progbits
	.align	4
.nv.global.init:
	.type		mrg32k3aM1SubSeq,@object
	.size		mrg32k3aM1SubSeq,(mrg32k3aM2SubSeq - mrg32k3aM1SubSeq)
mrg32k3aM1SubSeq:
        /*0000*/ 	.byte	0x0b, 0xcc, 0xee, 0x04, 0x73, 0x29, 0x8b, 0x6f, 0xf6, 0x53, 0x03, 0xf6, 0x23, 0xf6, 0xea, 0xda
        /* <DEDUP_REMOVED lines=125> */
	.type		mrg32k3aM2SubSeq,@object
	.size		mrg32k3aM2SubSeq,(mrg32k3aM1 - mrg32k3aM2SubSeq)
mrg32k3aM2SubSeq:
        /* <DEDUP_REMOVED lines=126> */
	.type		mrg32k3aM1,@object
	.size		mrg32k3aM1,(mrg32k3aM1Seq - mrg32k3aM1)
mrg32k3aM1:
        /* <DEDUP_REMOVED lines=144> */
	.type		mrg32k3aM1Seq,@object
	.size		mrg32k3aM1Seq,(mrg32k3aM2 - mrg32k3aM1Seq)
mrg32k3aM1Seq:
        /* <DEDUP_REMOVED lines=144> */
	.type		mrg32k3aM2,@object
	.size		mrg32k3aM2,(mrg32k3aM2Seq - mrg32k3aM2)
mrg32k3aM2:
        /* <DEDUP_REMOVED lines=144> */
	.type		mrg32k3aM2Seq,@object
	.size		mrg32k3aM2Seq,(precalc_xorwow_matrix - mrg32k3aM2Seq)
mrg32k3aM2Seq:
        /* <DEDUP_REMOVED lines=144> */
	.type		precalc_xorwow_matrix,@object
	.size		precalc_xorwow_matrix,(precalc_xorwow_offset_matrix - precalc_xorwow_matrix)
precalc_xorwow_matrix:
        /* <DEDUP_REMOVED lines=6400> */
	.type		precalc_xorwow_offset_matrix,@object
	.size		precalc_xorwow_offset_matrix,($str - precalc_xorwow_offset_matrix)
precalc_xorwow_offset_matrix:
        /* <DEDUP_REMOVED lines=6400> */
	.type		$str,@object
	.size		$str,(.L_9 - $str)
$str:
        /*353c0*/ 	.byte	0x25, 0x64, 0x20, 0x00
.L_9:


//--------------------- .nv.shared.reserved.0     --------------------------
	.section	.nv.shared.reserved.0,"aw",@nobits
	.weak		__nv_reservedSMEM_offset_0_alias
	.size		__nv_reservedSMEM_offset_0_alias, 0, 64
	.other		__nv_reservedSMEM_offset_0_alias,@"STO_CUDA_RESERVED_SHARED STV_DEFAULT"
__nv_reservedSMEM_offset_0_alias:
	.zero		0
	.zero		64


//--------------------- .nv.constant0._Z9bogo_sortPiiS_P17curandStateXORWOW --------------------------
	.section	.nv.constant0._Z9bogo_sortPiiS_P17curandStateXORWOW,"a",@progbits
	.sectionflags	@""
	.align	4
.nv.constant0._Z9bogo_sortPiiS_P17curandStateXORWOW:
	.zero		928


//--------------------- .nv.constant0._Z12setup_kernelP17curandStateXORWOW --------------------------
	.section	.nv.constant0._Z12setup_kernelP17curandStateXORWOW,"a",@progbits
	.sectionflags	@""
	.align	4
.nv.constant0._Z12setup_kernelP17curandStateXORWOW:
	.zero		904


//--------------------- SYMBOLS --------------------------

	.type		.nv.reservedSmem.offset0,@object
	.size		.nv.reservedSmem.offset0,0x4
	.type		vprintf,@function
